//
// Generated by NVIDIA NVVM Compiler
//
// Compiler Build ID: CL-36424714
// Cuda compilation tools, release 13.0, V13.0.88
// Based on NVVM 20.0.0
//

.version 9.0
.target sm_100
.address_size 64

	// .globl	_Z18hillisSteeleKernelPfS_ii

.visible .entry _Z18hillisSteeleKernelPfS_ii(
	.param .u64 .ptr .align 1 _Z18hillisSteeleKernelPfS_ii_param_0,
	.param .u64 .ptr .align 1 _Z18hillisSteeleKernelPfS_ii_param_1,
	.param .u32 _Z18hillisSteeleKernelPfS_ii_param_2,
	.param .u32 _Z18hillisSteeleKernelPfS_ii_param_3
)
{
	.reg .pred 	%p<3>;
	.reg .b32 	%r<10>;
	.reg .b32 	%f<5>;
	.reg .b64 	%rd<13>;

	ld.param.u64 	%rd3, [_Z18hillisSteeleKernelPfS_ii_param_0];
	ld.param.u64 	%rd4, [_Z18hillisSteeleKernelPfS_ii_param_1];
	ld.param.u32 	%r3, [_Z18hillisSteeleKernelPfS_ii_param_2];
	ld.param.u32 	%r4, [_Z18hillisSteeleKernelPfS_ii_param_3];
	cvta.to.global.u64 	%rd1, %rd4;
	cvta.to.global.u64 	%rd2, %rd3;
	mov.u32 	%r5, %ctaid.x;
	mov.u32 	%r6, %ntid.x;
	mov.u32 	%r7, %tid.x;
	mad.lo.s32 	%r1, %r5, %r6, %r7;
	mov.b32 	%r8, 1;
	shl.b32 	%r2, %r8, %r4;
	setp.ge.s32 	%p1, %r1, %r3;
	@%p1 bra 	$L__BB0_4;
	setp.lt.s32 	%p2, %r1, %r2;
	@%p2 bra 	$L__BB0_3;
	mul.wide.s32 	%rd5, %r1, 4;
	add.s64 	%rd6, %rd2, %rd5;
	ld.global.f32 	%f1, [%rd6];
	sub.s32 	%r9, %r1, %r2;
	mul.wide.s32 	%rd7, %r9, 4;
	add.s64 	%rd8, %rd2, %rd7;
	ld.global.f32 	%f2, [%rd8];
	add.f32 	%f3, %f1, %f2;
	add.s64 	%rd9, %rd1, %rd5;
	st.global.f32 	[%rd9], %f3;
	bra.uni 	$L__BB0_4;
$L__BB0_3:
	mul.wide.s32 	%rd10, %r1, 4;
	add.s64 	%rd11, %rd2, %rd10;
	ld.global.f32 	%f4, [%rd11];
	add.s64 	%rd12, %rd1, %rd10;
	st.global.f32 	[%rd12], %f4;
$L__BB0_4:
	ret;

}


// ===== COMPILED SASS (sm_100) =====

	.target	sm_100

	.elftype	@"ET_EXEC"


//--------------------- .note.nv.tkinfo           --------------------------
	.section	.note.nv.tkinfo,"",@"SHT_NOTE"
	.sectionflags	@"SHF_NOTE_NV_TKINFO"
	.tkinfo
        /*0018*/ 	.word	0x00000002
        /*0030*/ 	.string	""
        /*0030*/ 	.string	"ptxas"
        /*0030*/ 	.string	"Cuda compilation tools, release 13.0, V13.0.88"
        /*0030*/ 	.string	"Build cuda_13.0.r13.0/compiler.36424714_0"
        /*0030*/ 	.string	"-arch sm_100 -m 64 "



//--------------------- .note.nv.cuinfo           --------------------------
	.section	.note.nv.cuinfo,"",@"SHT_NOTE"
	.sectionflags	@"SHF_NOTE_NV_CUINFO"
        /*0018*/ 	.short	0x0002
        /*001a*/ 	.short	0x0064
        /*001c*/ 	.short	0x0082
	.zero		2


//--------------------- .nv.info                  --------------------------
	.section	.nv.info,"",@"SHT_CUDA_INFO"
	.align	4


	//----- nvinfo : EIATTR_REGCOUNT
	.align		4
        /*0000*/ 	.byte	0x04, 0x2f
        /*0002*/ 	.short	(.L_1 - .L_0)
	.align		4
.L_0:
        /*0004*/ 	.word	index@(_Z18hillisSteeleKernelPfS_ii)
        /*0008*/ 	.word	0x0000000c


	//----- nvinfo : EIATTR_FRAME_SIZE
	.align		4
.L_1:
        /*000c*/ 	.byte	0x04, 0x11
        /*000e*/ 	.short	(.L_3 - .L_2)
	.align		4
.L_2:
        /*0010*/ 	.word	index@(_Z18hillisSteeleKernelPfS_ii)
        /*0014*/ 	.word	0x00000000


	//----- nvinfo : EIATTR_MIN_STACK_SIZE
	.align		4
.L_3:
        /*0018*/ 	.byte	0x04, 0x12
        /*001a*/ 	.short	(.L_5 - .L_4)
	.align		4
.L_4:
        /*001c*/ 	.word	index@(_Z18hillisSteeleKernelPfS_ii)
        /*0020*/ 	.word	0x00000000
.L_5:


//--------------------- .nv.compat                --------------------------
	.section	.nv.compat,"",@"SHT_CUDA_COMPAT_INFO"
	.align	4
        /*0000*/ 	.byte	0x02, 0x09, 0x00, 0x00, 0x02, 0x02, 0x01, 0x00, 0x02, 0x05, 0x05, 0x00, 0x03, 0x07, 0x01, 0x01
        /*0010*/ 	.byte	0x02, 0x03, 0x00, 0x00, 0x02, 0x06, 0x01, 0x00, 0x04, 0x0b, 0x08, 0x00, 0x09, 0x00, 0x00, 0x00
        /*0020*/ 	.byte	0x00, 0x00, 0x00, 0x00


//--------------------- .nv.info._Z18hillisSteeleKernelPfS_ii --------------------------
	.section	.nv.info._Z18hillisSteeleKernelPfS_ii,"",@"SHT_CUDA_INFO"
	.sectionflags	@""
	.align	4


	//----- nvinfo : EIATTR_CUDA_API_VERSION
	.align		4
        /*0000*/ 	.byte	0x04, 0x37
        /*0002*/ 	.short	(.L_7 - .L_6)
.L_6:
        /*0004*/ 	.word	0x00000082


	//----- nvinfo : EIATTR_KPARAM_INFO
	.align		4
.L_7:
        /*0008*/ 	.byte	0x04, 0x17
        /*000a*/ 	.short	(.L_9 - .L_8)
.L_8:
        /*000c*/ 	.word	0x00000000
        /*0010*/ 	.short	0x0003
        /*0012*/ 	.short	0x0014
        /*0014*/ 	.byte	0x00, 0xf0, 0x11, 0x00


	//----- nvinfo : EIATTR_KPARAM_INFO
	.align		4
.L_9:
        /*0018*/ 	.byte	0x04, 0x17
        /*001a*/ 	.short	(.L_11 - .L_10)
.L_10:
        /*001c*/ 	.word	0x00000000
        /*0020*/ 	.short	0x0002
        /*0022*/ 	.short	0x0010
        /*0024*/ 	.byte	0x00, 0xf0, 0x11, 0x00


	//----- nvinfo : EIATTR_KPARAM_INFO
	.align		4
.L_11:
        /*0028*/ 	.byte	0x04, 0x17
        /*002a*/ 	.short	(.L_13 - .L_12)
.L_12:
        /*002c*/ 	.word	0x00000000
        /*0030*/ 	.short	0x0001
        /*0032*/ 	.short	0x0008
        /*0034*/ 	.byte	0x00, 0xf5, 0x21, 0x00


	//----- nvinfo : EIATTR_KPARAM_INFO
	.align		4
.L_13:
        /*0038*/ 	.byte	0x04, 0x17
        /*003a*/ 	.short	(.L_15 - .L_14)
.L_14:
        /*003c*/ 	.word	0x00000000
        /*0040*/ 	.short	0x0000
        /*0042*/ 	.short	0x0000
        /*0044*/ 	.byte	0x00, 0xf5, 0x21, 0x00


	//----- nvinfo : EIATTR_SPARSE_MMA_MASK
	.align		4
.L_15:
        /*0048*/ 	.byte	0x03, 0x50
        /*004a*/ 	.short	0x0000


	//----- nvinfo : EIATTR_MAXREG_COUNT
	.align		4
        /*004c*/ 	.byte	0x03, 0x1b
        /*004e*/ 	.short	0x00ff


	//----- nvinfo : EIATTR_MERCURY_ISA_VERSION
	.align		4
        /*0050*/ 	.byte	0x03, 0x5f
        /*0052*/ 	.short	0x0101


	//----- nvinfo : EIATTR_VRC_CTA_INIT_COUNT
	.align		4
        /*0054*/ 	.byte	0x02, 0x4a
	.zero		1
	.zero		1


	//----- nvinfo : EIATTR_EXIT_INSTR_OFFSETS
	.align		4
        /*0058*/ 	.byte	0x04, 0x1c
        /*005a*/ 	.short	(.L_17 - .L_16)


	//   ....[0]....
.L_16:
        /*005c*/ 	.word	0x00000090


	//   ....[1]....
        /*0060*/ 	.word	0x00000170


	//   ....[2]....
        /*0064*/ 	.word	0x000001e0


	//----- nvinfo : EIATTR_CRS_STACK_SIZE
	.align		4
.L_17:
        /*0068*/ 	.byte	0x04, 0x1e
        /*006a*/ 	.short	(.L_19 - .L_18)
.L_18:
        /*006c*/ 	.word	0x00000000


	//----- nvinfo : EIATTR_CBANK_PARAM_SIZE
	.align		4
.L_19:
        /*0070*/ 	.byte	0x03, 0x19
        /*0072*/ 	.short	0x0018


	//----- nvinfo : EIATTR_PARAM_CBANK
	.align		4
        /*0074*/ 	.byte	0x04, 0x0a
        /*0076*/ 	.short	(.L_21 - .L_20)
	.align		4
.L_20:
        /*0078*/ 	.word	index@(.nv.constant0._Z18hillisSteeleKernelPfS_ii)
        /*007c*/ 	.short	0x0380
        /*007e*/ 	.short	0x0018


	//----- nvinfo : EIATTR_SW_WAR
	.align		4
.L_21:
        /*0080*/ 	.byte	0x04, 0x36
        /*0082*/ 	.short	(.L_23 - .L_22)
.L_22:
        /*0084*/ 	.word	0x00000008
.L_23:


//--------------------- .nv.callgraph             --------------------------
	.section	.nv.callgraph,"",@"SHT_CUDA_CALLGRAPH"
	.align	4
	.sectionentsize	8
	.align		4
        /*0000*/ 	.word	0x00000000
	.align		4
        /*0004*/ 	.word	0xffffffff
	.align		4
        /*0008*/ 	.word	0x00000000
	.align		4
        /*000c*/ 	.word	0xfffffffe
	.align		4
        /*0010*/ 	.word	0x00000000
	.align		4
        /*0014*/ 	.word	0xfffffffd
	.align		4
        /*0018*/ 	.word	0x00000000
	.align		4
        /*001c*/ 	.word	0xfffffffc


//--------------------- .text._Z18hillisSteeleKernelPfS_ii --------------------------
	.section	.text._Z18hillisSteeleKernelPfS_ii,"ax",@progbits
	.align	128
        .global         _Z18hillisSteeleKernelPfS_ii
        .type           _Z18hillisSteeleKernelPfS_ii,@function
        .size           _Z18hillisSteeleKernelPfS_ii,(.L_x_2 - _Z18hillisSteeleKernelPfS_ii)
        .other          _Z18hillisSteeleKernelPfS_ii,@"STO_CUDA_ENTRY STV_DEFAULT"
_Z18hillisSteeleKernelPfS_ii:
.text._Z18hillisSteeleKernelPfS_ii:
[----:B------:R-:W-:Y:S01]  /*0000*/  LDC R1, c[0x0][0x37c] ;  /* 0x0000df00ff017b82 */ /* 0x000fe20000000800 */
[----:B------:R-:W0:Y:S07]  /*0010*/  S2R R0, SR_TID.X ;  /* 0x0000000000007919 */ /* 0x000e2e0000002100 */
[----:B------:R-:W0:Y:S01]  /*0020*/  S2UR UR4, SR_CTAID.X ;  /* 0x00000000000479c3 */ /* 0x000e220000002500 */
[----:B------:R-:W1:Y:S07]  /*0030*/  LDCU.64 UR6, c[0x0][0x390] ;  /* 0x00007200ff0677ac */ /* 0x000e6e0008000a00 */
[----:B------:R-:W0:Y:S02]  /*0040*/  LDC R9, c[0x0][0x360] ;  /* 0x0000d800ff097b82 */ /* 0x000e240000000800 */
[----:B0-----:R-:W-:Y:S01]  /*0050*/  IMAD R9, R9, UR4, R0 ;  /* 0x0000000409097c24 */ /* 0x001fe2000f8e0200 */
[----:B------:R-:W-:-:S02]  /*0060*/  UMOV UR4, 0x1 ;  /* 0x0000000100047882 */ /* 0x000fc40000000000 */
[----:B-1----:R-:W-:Y:S02]  /*0070*/  USHF.L.U32 UR4, UR4, UR7, URZ ;  /* 0x0000000704047299 */ /* 0x002fe400080006ff */
[----:B------:R-:W-:-:S13]  /*0080*/  ISETP.GE.AND P0, PT, R9, UR6, PT ;  /* 0x0000000609007c0c */ /* 0x000fda000bf06270 */
[----:B------:R-:W-:Y:S05]  /*0090*/  @P0 EXIT ;  /* 0x000000000000094d */ /* 0x000fea0003800000 */
[----:B------:R-:W-:Y:S01]  /*00a0*/  ISETP.GE.AND P0, PT, R9, UR4, PT ;  /* 0x0000000409007c0c */ /* 0x000fe2000bf06270 */
[----:B------:R-:W0:-:S12]  /*00b0*/  LDCU.64 UR6, c[0x0][0x358] ;  /* 0x00006b00ff0677ac */ /* 0x000e180008000a00 */
[----:B------:R-:W-:Y:S05]  /*00c0*/  @!P0 BRA `(.L_x_0) ;  /* 0x00000000002c8947 */ /* 0x000fea0003800000 */
[----:B------:R-:W1:Y:S01]  /*00d0*/  LDC.64 R4, c[0x0][0x380] ;  /* 0x0000e000ff047b82 */ /* 0x000e620000000a00 */
[C---:B------:R-:W-:Y:S01]  /*00e0*/  IADD3 R7, PT, PT, R9.reuse, -UR4, RZ ;  /* 0x8000000409077c10 */ /* 0x040fe2000fffe0ff */
[----:B-1----:R-:W-:-:S04]  /*00f0*/  IMAD.WIDE R2, R9, 0x4, R4 ;  /* 0x0000000409027825 */ /* 0x002fc800078e0204 */
[----:B------:R-:W-:Y:S02]  /*0100*/  IMAD.WIDE R4, R7, 0x4, R4 ;  /* 0x0000000407047825 */ /* 0x000fe400078e0204 */
[----:B0-----:R-:W2:Y:S01]  /*0110*/  LDG.E R2, desc[UR6][R2.64] ;  /* 0x0000000602027981 */ /* 0x001ea2000c1e1900 */
[----:B------:R-:W0:Y:S03]  /*0120*/  LDC.64 R6, c[0x0][0x388] ;  /* 0x0000e200ff067b82 */ /* 0x000e260000000a00 */
[----:B------:R-:W2:Y:S01]  /*0130*/  LDG.E R5, desc[UR6][R4.64] ;  /* 0x0000000604057981 */ /* 0x000ea2000c1e1900 */
[----:B0-----:R-:W-:-:S04]  /*0140*/  IMAD.WIDE R6, R9, 0x4, R6 ;  /* 0x0000000409067825 */ /* 0x001fc800078e0206 */
[----:B--2---:R-:W-:-:S05]  /*0150*/  FADD R9, R2, R5 ;  /* 0x0000000502097221 */ /* 0x004fca0000000000 */
[----:B------:R-:W-:Y:S01]  /*0160*/  STG.E desc[UR6][R6.64], R9 ;  /* 0x0000000906007986 */ /* 0x000fe2000c101906 */
[----:B------:R-:W-:Y:S05]  /*0170*/  EXIT ;  /* 0x000000000000794d */ /* 0x000fea0003800000 */
.L_x_0:
[----:B------:R-:W1:Y:S08]  /*0180*/  LDC.64 R2, c[0x0][0x380] ;  /* 0x0000e000ff027b82 */ /* 0x000e700000000a00 */
[----:B------:R-:W2:Y:S01]  /*0190*/  LDC.64 R4, c[0x0][0x388] ;  /* 0x0000e200ff047b82 */ /* 0x000ea20000000a00 */
[----:B-1----:R-:W-:-:S06]  /*01a0*/  IMAD.WIDE R2, R9, 0x4, R2 ;  /* 0x0000000409027825 */ /* 0x002fcc00078e0202 */
[----:B0-----:R-:W3:Y:S01]  /*01b0*/  LDG.E R3, desc[UR6][R2.64] ;  /* 0x0000000602037981 */ /* 0x001ee2000c1e1900 */
[----:B--2---:R-:W-:-:S05]  /*01c0*/  IMAD.WIDE R4, R9, 0x4, R4 ;  /* 0x0000000409047825 */ /* 0x004fca00078e0204 */
[----:B---3--:R-:W-:Y:S01]  /*01d0*/  STG.E desc[UR6][R4.64], R3 ;  /* 0x0000000304007986 */ /* 0x008fe2000c101906 */
[----:B------:R-:W-:Y:S05]  /*01e0*/  EXIT ;  /* 0x000000000000794d */ /* 0x000fea0003800000 */
.L_x_1:
[----:B------:R-:W-:-:S00]  /*01f0*/  BRA `(.L_x_1) ;  /* 0xfffffffc00fc7947 */ /* 0x000fc0000383ffff */
[----:B------:R-:W-:-:S00]  /*0200*/  NOP ;  /* 0x0000000000007918 */ /* 0x000fc00000000000 */
[----:B------:R-:W-:-:S00]  /*0210*/  NOP ;  /* 0x0000000000007918 */ /* 0x000fc00000000000 */
[----:B------:R-:W-:-:S00]  /*0220*/  NOP ;  /* 0x0000000000007918 */ /* 0x000fc00000000000 */
[----:B------:R-:W-:-:S00]  /*0230*/  NOP ;  /* 0x0000000000007918 */ /* 0x000fc00000000000 */
[----:B------:R-:W-:-:S00]  /*0240*/  NOP ;  /* 0x0000000000007918 */ /* 0x000fc00000000000 */
[----:B------:R-:W-:-:S00]  /*0250*/  NOP ;  /* 0x0000000000007918 */ /* 0x000fc00000000000 */
[----:B------:R-:W-:-:S00]  /*0260*/  NOP ;  /* 0x0000000000007918 */ /* 0x000fc00000000000 */
[----:B------:R-:W-:-:S00]  /*0270*/  NOP ;  /* 0x0000000000007918 */ /* 0x000fc00000000000 */
.L_x_2:


//--------------------- .nv.shared.reserved.0     --------------------------
	.section	.nv.shared.reserved.0,"aw",@nobits
	.weak		__nv_reservedSMEM_offset_0_alias
	.size		__nv_reservedSMEM_offset_0_alias, 0, 64
	.other		__nv_reservedSMEM_offset_0_alias,@"STO_CUDA_RESERVED_SHARED STV_DEFAULT"
__nv_reservedSMEM_offset_0_alias:
	.zero		0
	.zero		64


//--------------------- .nv.constant0._Z18hillisSteeleKernelPfS_ii --------------------------
	.section	.nv.constant0._Z18hillisSteeleKernelPfS_ii,"a",@progbits
	.sectionflags	@""
	.align	4
.nv.constant0._Z18hillisSteeleKernelPfS_ii:
	.zero		920


//--------------------- SYMBOLS --------------------------

	.type		.nv.reservedSmem.offset0,@object
	.size		.nv.reservedSmem.offset0,0x4
